//
// Generated by NVIDIA NVVM Compiler
//
// Compiler Build ID: CL-36424714
// Cuda compilation tools, release 13.0, V13.0.88
// Based on NVVM 20.0.0
//

.version 9.0
.target sm_100
.address_size 64

	// .globl	_Z6reducePKfPfi
.extern .shared .align 16 .b8 smem[];

.visible .entry _Z6reducePKfPfi(
	.param .u64 .ptr .align 1 _Z6reducePKfPfi_param_0,
	.param .u64 .ptr .align 1 _Z6reducePKfPfi_param_1,
	.param .u32 _Z6reducePKfPfi_param_2
)
{
	.reg .pred 	%p<14>;
	.reg .b32 	%r<34>;
	.reg .b32 	%f<27>;
	.reg .b64 	%rd<11>;

	ld.param.u64 	%rd3, [_Z6reducePKfPfi_param_0];
	ld.param.u64 	%rd2, [_Z6reducePKfPfi_param_1];
	ld.param.u32 	%r12, [_Z6reducePKfPfi_param_2];
	cvta.to.global.u64 	%rd1, %rd3;
	mov.u32 	%r1, %tid.x;
	mov.u32 	%r33, %ntid.x;
	mov.u32 	%r3, %ctaid.x;
	mul.lo.s32 	%r13, %r3, %r33;
	shl.b32 	%r14, %r13, 1;
	add.s32 	%r32, %r14, %r1;
	setp.ge.s32 	%p1, %r32, %r12;
	mov.f32 	%f24, 0f00000000;
	@%p1 bra 	$L__BB0_5;
	mov.u32 	%r15, %nctaid.x;
	mul.lo.s32 	%r16, %r33, %r15;
	shl.b32 	%r5, %r16, 1;
	mov.f32 	%f24, 0f00000000;
$L__BB0_2:
	mul.wide.s32 	%rd4, %r32, 4;
	add.s64 	%rd5, %rd1, %rd4;
	ld.global.f32 	%f9, [%rd5];
	add.f32 	%f24, %f24, %f9;
	add.s32 	%r7, %r32, %r33;
	setp.ge.u32 	%p2, %r7, %r12;
	@%p2 bra 	$L__BB0_4;
	mul.wide.u32 	%rd6, %r7, 4;
	add.s64 	%rd7, %rd1, %rd6;
	ld.global.f32 	%f10, [%rd7];
	add.f32 	%f24, %f24, %f10;
$L__BB0_4:
	add.s32 	%r32, %r32, %r5;
	setp.lt.s32 	%p3, %r32, %r12;
	@%p3 bra 	$L__BB0_2;
$L__BB0_5:
	shl.b32 	%r17, %r1, 2;
	mov.u32 	%r18, smem;
	add.s32 	%r9, %r18, %r17;
	st.shared.f32 	[%r9], %f24;
	bar.sync 	0;
	setp.lt.u32 	%p4, %r33, 64;
	@%p4 bra 	$L__BB0_9;
$L__BB0_6:
	shr.u32 	%r11, %r33, 1;
	setp.ge.u32 	%p5, %r1, %r11;
	@%p5 bra 	$L__BB0_8;
	shl.b32 	%r19, %r11, 2;
	add.s32 	%r20, %r9, %r19;
	ld.shared.f32 	%f11, [%r20];
	ld.shared.f32 	%f12, [%r9];
	add.f32 	%f13, %f11, %f12;
	st.shared.f32 	[%r9], %f13;
$L__BB0_8:
	bar.sync 	0;
	setp.gt.u32 	%p6, %r33, 127;
	mov.u32 	%r33, %r11;
	@%p6 bra 	$L__BB0_6;
$L__BB0_9:
	setp.gt.u32 	%p7, %r1, 31;
	@%p7 bra 	$L__BB0_12;
	ld.shared.f32 	%f14, [%r9];
	// begin inline asm
	activemask.b32 %r21;
	// end inline asm
	mov.b32 	%r22, %f14;
	shfl.sync.down.b32	%r23|%p8, %r22, 16, 31, %r21;
	mov.b32 	%f15, %r23;
	add.f32 	%f16, %f14, %f15;
	mov.b32 	%r24, %f16;
	shfl.sync.down.b32	%r25|%p9, %r24, 8, 31, %r21;
	mov.b32 	%f17, %r25;
	add.f32 	%f18, %f16, %f17;
	mov.b32 	%r26, %f18;
	shfl.sync.down.b32	%r27|%p10, %r26, 4, 31, %r21;
	mov.b32 	%f19, %r27;
	add.f32 	%f20, %f18, %f19;
	mov.b32 	%r28, %f20;
	shfl.sync.down.b32	%r29|%p11, %r28, 2, 31, %r21;
	mov.b32 	%f21, %r29;
	add.f32 	%f22, %f20, %f21;
	mov.b32 	%r30, %f22;
	shfl.sync.down.b32	%r31|%p12, %r30, 1, 31, %r21;
	mov.b32 	%f23, %r31;
	add.f32 	%f6, %f22, %f23;
	setp.ne.s32 	%p13, %r1, 0;
	@%p13 bra 	$L__BB0_12;
	cvta.to.global.u64 	%rd8, %rd2;
	mul.wide.u32 	%rd9, %r3, 4;
	add.s64 	%rd10, %rd8, %rd9;
	st.global.f32 	[%rd10], %f6;
$L__BB0_12:
	ret;

}


// ===== COMPILED SASS (sm_100) =====

	.target	sm_100

	.elftype	@"ET_EXEC"


//--------------------- .note.nv.tkinfo           --------------------------
	.section	.note.nv.tkinfo,"",@"SHT_NOTE"
	.sectionflags	@"SHF_NOTE_NV_TKINFO"
	.tkinfo
        /*0018*/ 	.word	0x00000002
        /*0030*/ 	.string	""
        /*0030*/ 	.string	"ptxas"
        /*0030*/ 	.string	"Cuda compilation tools, release 13.0, V13.0.88"
        /*0030*/ 	.string	"Build cuda_13.0.r13.0/compiler.36424714_0"
        /*0030*/ 	.string	"-arch sm_100 -m 64 "



//--------------------- .note.nv.cuinfo           --------------------------
	.section	.note.nv.cuinfo,"",@"SHT_NOTE"
	.sectionflags	@"SHF_NOTE_NV_CUINFO"
        /*0018*/ 	.short	0x0002
        /*001a*/ 	.short	0x0064
        /*001c*/ 	.short	0x0082
	.zero		2


//--------------------- .nv.info                  --------------------------
	.section	.nv.info,"",@"SHT_CUDA_INFO"
	.align	4


	//----- nvinfo : EIATTR_REGCOUNT
	.align		4
        /*0000*/ 	.byte	0x04, 0x2f
        /*0002*/ 	.short	(.L_1 - .L_0)
	.align		4
.L_0:
        /*0004*/ 	.word	index@(_Z6reducePKfPfi)
        /*0008*/ 	.word	0x0000000f


	//----- nvinfo : EIATTR_FRAME_SIZE
	.align		4
.L_1:
        /*000c*/ 	.byte	0x04, 0x11
        /*000e*/ 	.short	(.L_3 - .L_2)
	.align		4
.L_2:
        /*0010*/ 	.word	index@(_Z6reducePKfPfi)
        /*0014*/ 	.word	0x00000000


	//----- nvinfo : EIATTR_MIN_STACK_SIZE
	.align		4
.L_3:
        /*0018*/ 	.byte	0x04, 0x12
        /*001a*/ 	.short	(.L_5 - .L_4)
	.align		4
.L_4:
        /*001c*/ 	.word	index@(_Z6reducePKfPfi)
        /*0020*/ 	.word	0x00000000
.L_5:


//--------------------- .nv.compat                --------------------------
	.section	.nv.compat,"",@"SHT_CUDA_COMPAT_INFO"
	.align	4
        /*0000*/ 	.byte	0x02, 0x09, 0x00, 0x00, 0x02, 0x02, 0x01, 0x00, 0x02, 0x05, 0x05, 0x00, 0x03, 0x07, 0x01, 0x01
        /*0010*/ 	.byte	0x02, 0x03, 0x00, 0x00, 0x02, 0x06, 0x01, 0x00, 0x04, 0x0b, 0x08, 0x00, 0x09, 0x00, 0x00, 0x00
        /*0020*/ 	.byte	0x00, 0x00, 0x00, 0x00


//--------------------- .nv.info._Z6reducePKfPfi  --------------------------
	.section	.nv.info._Z6reducePKfPfi,"",@"SHT_CUDA_INFO"
	.sectionflags	@""
	.align	4


	//----- nvinfo : EIATTR_CUDA_API_VERSION
	.align		4
        /*0000*/ 	.byte	0x04, 0x37
        /*0002*/ 	.short	(.L_7 - .L_6)
.L_6:
        /*0004*/ 	.word	0x00000082


	//----- nvinfo : EIATTR_KPARAM_INFO
	.align		4
.L_7:
        /*0008*/ 	.byte	0x04, 0x17
        /*000a*/ 	.short	(.L_9 - .L_8)
.L_8:
        /*000c*/ 	.word	0x00000000
        /*0010*/ 	.short	0x0002
        /*0012*/ 	.short	0x0010
        /*0014*/ 	.byte	0x00, 0xf0, 0x11, 0x00


	//----- nvinfo : EIATTR_KPARAM_INFO
	.align		4
.L_9:
        /*0018*/ 	.byte	0x04, 0x17
        /*001a*/ 	.short	(.L_11 - .L_10)
.L_10:
        /*001c*/ 	.word	0x00000000
        /*0020*/ 	.short	0x0001
        /*0022*/ 	.short	0x0008
        /*0024*/ 	.byte	0x00, 0xf5, 0x21, 0x00


	//----- nvinfo : EIATTR_KPARAM_INFO
	.align		4
.L_11:
        /*0028*/ 	.byte	0x04, 0x17
        /*002a*/ 	.short	(.L_13 - .L_12)
.L_12:
        /*002c*/ 	.word	0x00000000
        /*0030*/ 	.short	0x0000
        /*0032*/ 	.short	0x0000
        /*0034*/ 	.byte	0x00, 0xf5, 0x21, 0x00


	//----- nvinfo : EIATTR_SPARSE_MMA_MASK
	.align		4
.L_13:
        /*0038*/ 	.byte	0x03, 0x50
        /*003a*/ 	.short	0x0000


	//----- nvinfo : EIATTR_MAXREG_COUNT
	.align		4
        /*003c*/ 	.byte	0x03, 0x1b
        /*003e*/ 	.short	0x00ff


	//----- nvinfo : EIATTR_NUM_BARRIERS
	.align		4
        /*0040*/ 	.byte	0x02, 0x4c
        /*0042*/ 	.byte	0x01
	.zero		1


	//----- nvinfo : EIATTR_MERCURY_ISA_VERSION
	.align		4
        /*0044*/ 	.byte	0x03, 0x5f
        /*0046*/ 	.short	0x0101


	//----- nvinfo : EIATTR_COOP_GROUP_MASK_REGIDS
	.align		4
        /*0048*/ 	.byte	0x04, 0x29
        /*004a*/ 	.short	(.L_15 - .L_14)


	//   ....[0]....
.L_14:
        /*004c*/ 	.word	0x05000003


	//   ....[1]....
        /*0050*/ 	.word	0x05000003


	//   ....[2]....
        /*0054*/ 	.word	0x05000003


	//   ....[3]....
        /*0058*/ 	.word	0x05000003


	//   ....[4]....
        /*005c*/ 	.word	0x05000003


	//----- nvinfo : EIATTR_COOP_GROUP_INSTR_OFFSETS
	.align		4
.L_15:
        /*0060*/ 	.byte	0x04, 0x28
        /*0062*/ 	.short	(.L_17 - .L_16)


	//   ....[0]....
.L_16:
        /*0064*/ 	.word	0x00000360


	//   ....[1]....
        /*0068*/ 	.word	0x00000380


	//   ....[2]....
        /*006c*/ 	.word	0x000003a0


	//   ....[3]....
        /*0070*/ 	.word	0x000003c0


	//   ....[4]....
        /*0074*/ 	.word	0x000003e0


	//----- nvinfo : EIATTR_VRC_CTA_INIT_COUNT
	.align		4
.L_17:
        /*0078*/ 	.byte	0x02, 0x4a
	.zero		1
	.zero		1


	//----- nvinfo : EIATTR_EXIT_INSTR_OFFSETS
	.align		4
        /*007c*/ 	.byte	0x04, 0x1c
        /*007e*/ 	.short	(.L_19 - .L_18)


	//   ....[0]....
.L_18:
        /*0080*/ 	.word	0x00000320


	//   ....[1]....
        /*0084*/ 	.word	0x000003f0


	//   ....[2]....
        /*0088*/ 	.word	0x00000440


	//----- nvinfo : EIATTR_CRS_STACK_SIZE
	.align		4
.L_19:
        /*008c*/ 	.byte	0x04, 0x1e
        /*008e*/ 	.short	(.L_21 - .L_20)
.L_20:
        /*0090*/ 	.word	0x00000000


	//----- nvinfo : EIATTR_CBANK_PARAM_SIZE
	.align		4
.L_21:
        /*0094*/ 	.byte	0x03, 0x19
        /*0096*/ 	.short	0x0014


	//----- nvinfo : EIATTR_PARAM_CBANK
	.align		4
        /*0098*/ 	.byte	0x04, 0x0a
        /*009a*/ 	.short	(.L_23 - .L_22)
	.align		4
.L_22:
        /*009c*/ 	.word	index@(.nv.constant0._Z6reducePKfPfi)
        /*00a0*/ 	.short	0x0380
        /*00a2*/ 	.short	0x0014


	//----- nvinfo : EIATTR_SW_WAR
	.align		4
.L_23:
        /*00a4*/ 	.byte	0x04, 0x36
        /*00a6*/ 	.short	(.L_25 - .L_24)
.L_24:
        /*00a8*/ 	.word	0x00000008
.L_25:


//--------------------- .nv.callgraph             --------------------------
	.section	.nv.callgraph,"",@"SHT_CUDA_CALLGRAPH"
	.align	4
	.sectionentsize	8
	.align		4
        /*0000*/ 	.word	0x00000000
	.align		4
        /*0004*/ 	.word	0xffffffff
	.align		4
        /*0008*/ 	.word	0x00000000
	.align		4
        /*000c*/ 	.word	0xfffffffe
	.align		4
        /*0010*/ 	.word	0x00000000
	.align		4
        /*0014*/ 	.word	0xfffffffd
	.align		4
        /*0018*/ 	.word	0x00000000
	.align		4
        /*001c*/ 	.word	0xfffffffc


//--------------------- .text._Z6reducePKfPfi     --------------------------
	.section	.text._Z6reducePKfPfi,"ax",@progbits
	.align	128
        .global         _Z6reducePKfPfi
        .type           _Z6reducePKfPfi,@function
        .size           _Z6reducePKfPfi,(.L_x_6 - _Z6reducePKfPfi)
        .other          _Z6reducePKfPfi,@"STO_CUDA_ENTRY STV_DEFAULT"
_Z6reducePKfPfi:
.text._Z6reducePKfPfi:
[----:B------:R-:W-:Y:S01]  /*0000*/  LDC R1, c[0x0][0x37c] ;  /* 0x0000df00ff017b82 */ /* 0x000fe20000000800 */
[----:B------:R-:W0:Y:S01]  /*0010*/  S2R R0, SR_CTAID.X ;  /* 0x0000000000007919 */ /* 0x000e220000002500 */
[----:B------:R-:W1:Y:S01]  /*0020*/  LDCU UR4, c[0x0][0x360] ;  /* 0x00006c00ff0477ac */ /* 0x000e620008000800 */
[----:B------:R-:W-:Y:S01]  /*0030*/  BSSY.RECONVERGENT B0, `(.L_x_0) ;  /* 0x000001a000007945 */ /* 0x000fe20003800200 */
[----:B------:R-:W-:Y:S01]  /*0040*/  IMAD.MOV.U32 R11, RZ, RZ, RZ ;  /* 0x000000ffff0b7224 */ /* 0x000fe200078e00ff */
[----:B------:R-:W2:Y:S01]  /*0050*/  S2R R2, SR_TID.X ;  /* 0x0000000000027919 */ /* 0x000ea20000002100 */
[----:B------:R-:W3:Y:S01]  /*0060*/  LDCU UR5, c[0x0][0x390] ;  /* 0x00007200ff0577ac */ /* 0x000ee20008000800 */
[----:B------:R-:W4:Y:S01]  /*0070*/  LDCU.64 UR6, c[0x0][0x358] ;  /* 0x00006b00ff0677ac */ /* 0x000f220008000a00 */
[----:B-1----:R-:W-:Y:S01]  /*0080*/  MOV R10, UR4 ;  /* 0x00000004000a7c02 */ /* 0x002fe20008000f00 */
[----:B0-----:R-:W-:-:S05]  /*0090*/  IMAD R3, R0, UR4, RZ ;  /* 0x0000000400037c24 */ /* 0x001fca000f8e02ff */
[----:B--2---:R-:W-:-:S04]  /*00a0*/  LEA R3, R3, R2, 0x1 ;  /* 0x0000000203037211 */ /* 0x004fc800078e08ff */
[----:B---3--:R-:W-:Y:S01]  /*00b0*/  ISETP.GE.AND P0, PT, R3, UR5, PT ;  /* 0x0000000503007c0c */ /* 0x008fe2000bf06270 */
[----:B------:R-:W0:-:S12]  /*00c0*/  LDCU UR5, c[0x0][0x390] ;  /* 0x00007200ff0577ac */ /* 0x000e180008000800 */
[----:B----4-:R-:W-:Y:S05]  /*00d0*/  @P0 BRA `(.L_x_1) ;  /* 0x00000000003c0947 */ /* 0x010fea0003800000 */
[----:B------:R-:W1:Y:S01]  /*00e0*/  LDC.64 R8, c[0x0][0x380] ;  /* 0x0000e000ff087b82 */ /* 0x000e620000000a00 */
[----:B------:R-:W2:Y:S01]  /*00f0*/  LDCU UR4, c[0x0][0x370] ;  /* 0x00006e00ff0477ac */ /* 0x000ea20008000800 */
[----:B------:R-:W-:Y:S02]  /*0100*/  IMAD.MOV.U32 R11, RZ, RZ, RZ ;  /* 0x000000ffff0b7224 */ /* 0x000fe400078e00ff */
[----:B--2---:R-:W-:-:S07]  /*0110*/  IMAD R12, R10, UR4, RZ ;  /* 0x000000040a0c7c24 */ /* 0x004fce000f8e02ff */
.L_x_2:
[----:B------:R-:W-:Y:S01]  /*0120*/  IADD3 R7, PT, PT, R10, R3, RZ ;  /* 0x000000030a077210 */ /* 0x000fe20007ffe0ff */
[----:B-1----:R-:W-:-:S03]  /*0130*/  IMAD.WIDE R4, R3, 0x4, R8 ;  /* 0x0000000403047825 */ /* 0x002fc600078e0208 */
[----:B0-----:R-:W-:-:S03]  /*0140*/  ISETP.GE.U32.AND P0, PT, R7, UR5, PT ;  /* 0x0000000507007c0c */ /* 0x001fc6000bf06070 */
[----:B------:R-:W2:Y:S10]  /*0150*/  LDG.E R4, desc[UR6][R4.64] ;  /* 0x0000000604047981 */ /* 0x000eb4000c1e1900 */
[----:B------:R-:W-:-:S06]  /*0160*/  @!P0 IMAD.WIDE.U32 R6, R7, 0x4, R8 ;  /* 0x0000000407068825 */ /* 0x000fcc00078e0008 */
[----:B------:R-:W3:Y:S01]  /*0170*/  @!P0 LDG.E R6, desc[UR6][R6.64] ;  /* 0x0000000606068981 */ /* 0x000ee2000c1e1900 */
[----:B------:R-:W-:-:S05]  /*0180*/  IMAD R3, R12, 0x2, R3 ;  /* 0x000000020c037824 */ /* 0x000fca00078e0203 */
[----:B------:R-:W-:Y:S01]  /*0190*/  ISETP.GE.AND P1, PT, R3, UR5, PT ;  /* 0x0000000503007c0c */ /* 0x000fe2000bf26270 */
[----:B--2---:R-:W-:-:S04]  /*01a0*/  FADD R11, R4, R11 ;  /* 0x0000000b040b7221 */ /* 0x004fc80000000000 */
[----:B---3--:R-:W-:-:S08]  /*01b0*/  @!P0 FADD R11, R11, R6 ;  /* 0x000000060b0b8221 */ /* 0x008fd00000000000 */
[----:B------:R-:W-:Y:S05]  /*01c0*/  @!P1 BRA `(.L_x_2) ;  /* 0xfffffffc00d49947 */ /* 0x000fea000383ffff */
.L_x_1:
[----:B0-----:R-:W-:Y:S05]  /*01d0*/  BSYNC.RECONVERGENT B0 ;  /* 0x0000000000007941 */ /* 0x001fea0003800200 */
.L_x_0:
[----:B------:R-:W0:Y:S01]  /*01e0*/  S2UR UR5, SR_CgaCtaId ;  /* 0x00000000000579c3 */ /* 0x000e220000008800 */
[----:B------:R-:W-:Y:S01]  /*01f0*/  UMOV UR4, 0x400 ;  /* 0x0000040000047882 */ /* 0x000fe20000000000 */
[----:B------:R-:W-:Y:S02]  /*0200*/  ISETP.GE.U32.AND P1, PT, R10, 0x40, PT ;  /* 0x000000400a00780c */ /* 0x000fe40003f26070 */
[----:B------:R-:W-:Y:S01]  /*0210*/  ISETP.GT.U32.AND P0, PT, R2, 0x1f, PT ;  /* 0x0000001f0200780c */ /* 0x000fe20003f04070 */
[----:B0-----:R-:W-:-:S06]  /*0220*/  ULEA UR4, UR5, UR4, 0x18 ;  /* 0x0000000405047291 */ /* 0x001fcc000f8ec0ff */
[----:B------:R-:W-:-:S05]  /*0230*/  LEA R4, R2, UR4, 0x2 ;  /* 0x0000000402047c11 */ /* 0x000fca000f8e10ff */
[----:B------:R0:W-:Y:S01]  /*0240*/  STS [R4], R11 ;  /* 0x0000000b04007388 */ /* 0x0001e20000000800 */
[----:B------:R-:W-:Y:S06]  /*0250*/  BAR.SYNC.DEFER_BLOCKING 0x0 ;  /* 0x0000000000007b1d */ /* 0x000fec0000010000 */
[----:B------:R-:W-:Y:S05]  /*0260*/  @!P1 BRA `(.L_x_3) ;  /* 0x00000000002c9947 */ /* 0x000fea0003800000 */
.L_x_4:
[----:B------:R-:W-:-:S04]  /*0270*/  SHF.R.U32.HI R7, RZ, 0x1, R10 ;  /* 0x00000001ff077819 */ /* 0x000fc8000001160a */
[----:B------:R-:W-:-:S13]  /*0280*/  ISETP.GE.U32.AND P1, PT, R2, R7, PT ;  /* 0x000000070200720c */ /* 0x000fda0003f26070 */
[----:B------:R-:W-:Y:S01]  /*0290*/  @!P1 LEA R3, R7, R4, 0x2 ;  /* 0x0000000407039211 */ /* 0x000fe200078e10ff */
[----:B------:R-:W-:Y:S05]  /*02a0*/  @!P1 LDS R6, [R4] ;  /* 0x0000000004069984 */ /* 0x000fea0000000800 */
[----:B------:R-:W1:Y:S02]  /*02b0*/  @!P1 LDS R3, [R3] ;  /* 0x0000000003039984 */ /* 0x000e640000000800 */
[----:B-1----:R-:W-:-:S05]  /*02c0*/  @!P1 FADD R5, R3, R6 ;  /* 0x0000000603059221 */ /* 0x002fca0000000000 */
[----:B------:R1:W-:Y:S01]  /*02d0*/  @!P1 STS [R4], R5 ;  /* 0x0000000504009388 */ /* 0x0003e20000000800 */
[----:B------:R-:W-:Y:S01]  /*02e0*/  BAR.SYNC.DEFER_BLOCKING 0x0 ;  /* 0x0000000000007b1d */ /* 0x000fe20000010000 */
[----:B------:R-:W-:Y:S02]  /*02f0*/  ISETP.GT.U32.AND P1, PT, R10, 0x7f, PT ;  /* 0x0000007f0a00780c */ /* 0x000fe40003f24070 */
[----:B------:R-:W-:-:S11]  /*0300*/  MOV R10, R7 ;  /* 0x00000007000a7202 */ /* 0x000fd60000000f00 */
[----:B-1----:R-:W-:Y:S05]  /*0310*/  @P1 BRA `(.L_x_4) ;  /* 0xfffffffc00d41947 */ /* 0x002fea000383ffff */
.L_x_3:
[----:B------:R-:W-:Y:S05]  /*0320*/  @P0 EXIT ;  /* 0x000000000000094d */ /* 0x000fea0003800000 */
[----:B0-----:R-:W0:Y:S01]  /*0330*/  LDS R4, [R4] ;  /* 0x0000000004047984 */ /* 0x001e220000000800 */
[----:B------:R-:W-:Y:S02]  /*0340*/  VOTE.ANY R3, PT, PT ;  /* 0x0000000000037806 */ /* 0x000fe400038e0100 */
[----:B------:R-:W-:Y:S01]  /*0350*/  ISETP.NE.AND P0, PT, R2, RZ, PT ;  /* 0x000000ff0200720c */ /* 0x000fe20003f05270 */
[----:B0-----:R-:W0:Y:S02]  /*0360*/  SHFL.DOWN PT, R5, R4, 0x10, 0x1f ;  /* 0x0a001f0004057f89 */ /* 0x001e2400000e0000 */
[----:B0-----:R-:W-:-:S05]  /*0370*/  FADD R6, R4, R5 ;  /* 0x0000000504067221 */ /* 0x001fca0000000000 */
[----:B------:R-:W0:Y:S02]  /*0380*/  SHFL.DOWN PT, R5, R6, 0x8, 0x1f ;  /* 0x09001f0006057f89 */ /* 0x000e2400000e0000 */
[----:B0-----:R-:W-:-:S05]  /*0390*/  FADD R8, R6, R5 ;  /* 0x0000000506087221 */ /* 0x001fca0000000000 */
[----:B------:R-:W0:Y:S02]  /*03a0*/  SHFL.DOWN PT, R5, R8, 0x4, 0x1f ;  /* 0x08801f0008057f89 */ /* 0x000e2400000e0000 */
[----:B0-----:R-:W-:-:S05]  /*03b0*/  FADD R10, R8, R5 ;  /* 0x00000005080a7221 */ /* 0x001fca0000000000 */
[----:B------:R-:W0:Y:S02]  /*03c0*/  SHFL.DOWN PT, R5, R10, 0x2, 0x1f ;  /* 0x08401f000a057f89 */ /* 0x000e2400000e0000 */
[----:B0-----:R-:W-:-:S05]  /*03d0*/  FADD R12, R10, R5 ;  /* 0x000000050a0c7221 */ /* 0x001fca0000000000 */
[----:B------:R0:W1:Y:S01]  /*03e0*/  SHFL.DOWN PT, R5, R12, 0x1, 0x1f ;  /* 0x08201f000c057f89 */ /* 0x00006200000e0000 */
[----:B------:R-:W-:Y:S05]  /*03f0*/  @P0 EXIT ;  /* 0x000000000000094d */ /* 0x000fea0003800000 */
[----:B------:R-:W2:Y:S01]  /*0400*/  LDC.64 R2, c[0x0][0x388] ;  /* 0x0000e200ff027b82 */ /* 0x000ea20000000a00 */
[----:B-1----:R-:W-:Y:S01]  /*0410*/  FADD R5, R12, R5 ;  /* 0x000000050c057221 */ /* 0x002fe20000000000 */
[----:B--2---:R-:W-:-:S05]  /*0420*/  IMAD.WIDE.U32 R2, R0, 0x4, R2 ;  /* 0x0000000400027825 */ /* 0x004fca00078e0002 */
[----:B------:R-:W-:Y:S01]  /*0430*/  STG.E desc[UR6][R2.64], R5 ;  /* 0x0000000502007986 */ /* 0x000fe2000c101906 */
[----:B------:R-:W-:Y:S05]  /*0440*/  EXIT ;  /* 0x000000000000794d */ /* 0x000fea0003800000 */
.L_x_5:
[----:B------:R-:W-:-:S00]  /*0450*/  BRA `(.L_x_5) ;  /* 0xfffffffc00fc7947 */ /* 0x000fc0000383ffff */
[----:B------:R-:W-:-:S00]  /*0460*/  NOP ;  /* 0x0000000000007918 */ /* 0x000fc00000000000 */
        /* <DEDUP_REMOVED lines=9> */
.L_x_6:


//--------------------- .nv.shared._Z6reducePKfPfi --------------------------
	.section	.nv.shared._Z6reducePKfPfi,"aw",@nobits
	.sectionflags	@""
	.align	16
	.zero		1024


//--------------------- .nv.shared.reserved.0     --------------------------
	.section	.nv.shared.reserved.0,"aw",@nobits
	.weak		__nv_reservedSMEM_offset_0_alias
	.size		__nv_reservedSMEM_offset_0_alias, 0, 64
	.other		__nv_reservedSMEM_offset_0_alias,@"STO_CUDA_RESERVED_SHARED STV_DEFAULT"
__nv_reservedSMEM_offset_0_alias:
	.zero		0
	.zero		64


//--------------------- .nv.constant0._Z6reducePKfPfi --------------------------
	.section	.nv.constant0._Z6reducePKfPfi,"a",@progbits
	.sectionflags	@""
	.align	4
.nv.constant0._Z6reducePKfPfi:
	.zero		916


//--------------------- SYMBOLS --------------------------

	.type		.nv.reservedSmem.offset0,@object
	.size		.nv.reservedSmem.offset0,0x4
	.type		.nv.reservedSmem.cap,@object
	.size		.nv.reservedSmem.cap,0x4
